//
// Generated by NVIDIA NVVM Compiler
//
// Compiler Build ID: CL-36424714
// Cuda compilation tools, release 13.0, V13.0.88
// Based on NVVM 20.0.0
//

.version 9.0
.target sm_100
.address_size 64

	// .globl	_Z7sigmoidPfS_i

.visible .entry _Z7sigmoidPfS_i(
	.param .u64 .ptr .align 1 _Z7sigmoidPfS_i_param_0,
	.param .u64 .ptr .align 1 _Z7sigmoidPfS_i_param_1,
	.param .u32 _Z7sigmoidPfS_i_param_2
)
{
	.reg .pred 	%p<5>;
	.reg .b32 	%r<21>;
	.reg .b32 	%f<67>;
	.reg .b64 	%rd<10>;

	ld.param.u64 	%rd1, [_Z7sigmoidPfS_i_param_0];
	ld.param.u64 	%rd2, [_Z7sigmoidPfS_i_param_1];
	ld.param.u32 	%r3, [_Z7sigmoidPfS_i_param_2];
	mov.u32 	%r4, %ntid.x;
	mov.u32 	%r5, %ctaid.x;
	mov.u32 	%r6, %tid.x;
	mad.lo.s32 	%r7, %r4, %r5, %r6;
	shl.b32 	%r1, %r7, 2;
	setp.ge.s32 	%p1, %r1, %r3;
	@%p1 bra 	$L__BB0_8;
	cvta.to.global.u64 	%rd3, %rd1;
	mul.wide.s32 	%rd4, %r1, 4;
	add.s64 	%rd5, %rd3, %rd4;
	ld.global.v4.f32 	{%f11, %f12, %f1, %f2}, [%rd5];
	mov.b32 	%r8, %f12;
	mov.b64 	%rd6, {%r9, %r8};
	fma.rn.f32 	%f13, %f11, 0fBBBB989D, 0f3F000000;
	cvt.sat.f32.f32 	%f14, %f13;
	mov.f32 	%f15, 0f4B400001;
	mov.f32 	%f16, 0f437C0000;
	fma.rm.f32 	%f17, %f14, %f16, %f15;
	add.f32 	%f18, %f17, 0fCB40007F;
	neg.f32 	%f19, %f18;
	fma.rn.f32 	%f20, %f11, 0fBFB8AA3B, %f19;
	fma.rn.f32 	%f21, %f11, 0fB2A57060, %f20;
	mov.b32 	%r10, %f17;
	shl.b32 	%r11, %r10, 23;
	mov.b32 	%f22, %r11;
	ex2.approx.ftz.f32 	%f23, %f21;
	fma.rn.f32 	%f24, %f23, %f22, 0f3F800000;
	rcp.rn.f32 	%f3, %f24;
	add.s32 	%r12, %r1, 1;
	setp.ge.s32 	%p2, %r12, %r3;
	{ .reg .b32 tmp; mov.b64 {tmp, %r2}, %rd6; }
	@%p2 bra 	$L__BB0_3;
	mov.b32 	%f25, %r2;
	fma.rn.f32 	%f26, %f25, 0fBBBB989D, 0f3F000000;
	cvt.sat.f32.f32 	%f27, %f26;
	mov.f32 	%f28, 0f4B400001;
	mov.f32 	%f29, 0f437C0000;
	fma.rm.f32 	%f30, %f27, %f29, %f28;
	add.f32 	%f31, %f30, 0fCB40007F;
	neg.f32 	%f32, %f31;
	fma.rn.f32 	%f33, %f25, 0fBFB8AA3B, %f32;
	fma.rn.f32 	%f34, %f25, 0fB2A57060, %f33;
	mov.b32 	%r13, %f30;
	shl.b32 	%r14, %r13, 23;
	mov.b32 	%f35, %r14;
	ex2.approx.ftz.f32 	%f36, %f34;
	fma.rn.f32 	%f37, %f36, %f35, 0f3F800000;
	rcp.rn.f32 	%f64, %f37;
$L__BB0_3:
	add.s32 	%r15, %r1, 2;
	setp.ge.s32 	%p3, %r15, %r3;
	@%p3 bra 	$L__BB0_5;
	fma.rn.f32 	%f39, %f1, 0fBBBB989D, 0f3F000000;
	cvt.sat.f32.f32 	%f40, %f39;
	mov.f32 	%f41, 0f4B400001;
	mov.f32 	%f42, 0f437C0000;
	fma.rm.f32 	%f43, %f40, %f42, %f41;
	add.f32 	%f44, %f43, 0fCB40007F;
	neg.f32 	%f45, %f44;
	fma.rn.f32 	%f46, %f1, 0fBFB8AA3B, %f45;
	fma.rn.f32 	%f47, %f1, 0fB2A57060, %f46;
	mov.b32 	%r16, %f43;
	shl.b32 	%r17, %r16, 23;
	mov.b32 	%f48, %r17;
	ex2.approx.ftz.f32 	%f49, %f47;
	fma.rn.f32 	%f50, %f49, %f48, 0f3F800000;
	rcp.rn.f32 	%f65, %f50;
$L__BB0_5:
	add.s32 	%r18, %r1, 3;
	setp.ge.s32 	%p4, %r18, %r3;
	@%p4 bra 	$L__BB0_7;
	fma.rn.f32 	%f52, %f2, 0fBBBB989D, 0f3F000000;
	cvt.sat.f32.f32 	%f53, %f52;
	mov.f32 	%f54, 0f4B400001;
	mov.f32 	%f55, 0f437C0000;
	fma.rm.f32 	%f56, %f53, %f55, %f54;
	add.f32 	%f57, %f56, 0fCB40007F;
	neg.f32 	%f58, %f57;
	fma.rn.f32 	%f59, %f2, 0fBFB8AA3B, %f58;
	fma.rn.f32 	%f60, %f2, 0fB2A57060, %f59;
	mov.b32 	%r19, %f56;
	shl.b32 	%r20, %r19, 23;
	mov.b32 	%f61, %r20;
	ex2.approx.ftz.f32 	%f62, %f60;
	fma.rn.f32 	%f63, %f62, %f61, 0f3F800000;
	rcp.rn.f32 	%f66, %f63;
$L__BB0_7:
	cvta.to.global.u64 	%rd7, %rd2;
	add.s64 	%rd9, %rd7, %rd4;
	st.global.v4.f32 	[%rd9], {%f3, %f64, %f65, %f66};
$L__BB0_8:
	ret;

}


// ===== COMPILED SASS (sm_100) =====

	.target	sm_100

	.elftype	@"ET_EXEC"


//--------------------- .note.nv.tkinfo           --------------------------
	.section	.note.nv.tkinfo,"",@"SHT_NOTE"
	.sectionflags	@"SHF_NOTE_NV_TKINFO"
	.tkinfo
        /*0018*/ 	.word	0x00000002
        /*0030*/ 	.string	""
        /*0030*/ 	.string	"ptxas"
        /*0030*/ 	.string	"Cuda compilation tools, release 13.0, V13.0.88"
        /*0030*/ 	.string	"Build cuda_13.0.r13.0/compiler.36424714_0"
        /*0030*/ 	.string	"-arch sm_100 -m 64 "



//--------------------- .note.nv.cuinfo           --------------------------
	.section	.note.nv.cuinfo,"",@"SHT_NOTE"
	.sectionflags	@"SHF_NOTE_NV_CUINFO"
        /*0018*/ 	.short	0x0002
        /*001a*/ 	.short	0x0064
        /*001c*/ 	.short	0x0082
	.zero		2


//--------------------- .nv.info                  --------------------------
	.section	.nv.info,"",@"SHT_CUDA_INFO"
	.align	4


	//----- nvinfo : EIATTR_REGCOUNT
	.align		4
        /*0000*/ 	.byte	0x04, 0x2f
        /*0002*/ 	.short	(.L_1 - .L_0)
	.align		4
.L_0:
        /*0004*/ 	.word	index@(_Z7sigmoidPfS_i)
        /*0008*/ 	.word	0x00000012


	//----- nvinfo : EIATTR_FRAME_SIZE
	.align		4
.L_1:
        /*000c*/ 	.byte	0x04, 0x11
        /*000e*/ 	.short	(.L_3 - .L_2)
	.align		4
.L_2:
        /*0010*/ 	.word	index@($__internal_0_$__cuda_sm20_rcp_rn_f32_slowpath)
        /*0014*/ 	.word	0x00000000


	//----- nvinfo : EIATTR_FRAME_SIZE
	.align		4
.L_3:
        /*0018*/ 	.byte	0x04, 0x11
        /*001a*/ 	.short	(.L_5 - .L_4)
	.align		4
.L_4:
        /*001c*/ 	.word	index@(_Z7sigmoidPfS_i)
        /*0020*/ 	.word	0x00000000


	//----- nvinfo : EIATTR_MIN_STACK_SIZE
	.align		4
.L_5:
        /*0024*/ 	.byte	0x04, 0x12
        /*0026*/ 	.short	(.L_7 - .L_6)
	.align		4
.L_6:
        /*0028*/ 	.word	index@(_Z7sigmoidPfS_i)
        /*002c*/ 	.word	0x00000000
.L_7:


//--------------------- .nv.compat                --------------------------
	.section	.nv.compat,"",@"SHT_CUDA_COMPAT_INFO"
	.align	4
        /*0000*/ 	.byte	0x02, 0x09, 0x00, 0x00, 0x02, 0x02, 0x01, 0x00, 0x02, 0x05, 0x05, 0x00, 0x03, 0x07, 0x01, 0x01
        /*0010*/ 	.byte	0x02, 0x03, 0x00, 0x00, 0x02, 0x06, 0x01, 0x00, 0x04, 0x0b, 0x08, 0x00, 0x09, 0x00, 0x00, 0x00
        /*0020*/ 	.byte	0x00, 0x00, 0x00, 0x00


//--------------------- .nv.info._Z7sigmoidPfS_i  --------------------------
	.section	.nv.info._Z7sigmoidPfS_i,"",@"SHT_CUDA_INFO"
	.sectionflags	@""
	.align	4


	//----- nvinfo : EIATTR_CUDA_API_VERSION
	.align		4
        /*0000*/ 	.byte	0x04, 0x37
        /*0002*/ 	.short	(.L_9 - .L_8)
.L_8:
        /*0004*/ 	.word	0x00000082


	//----- nvinfo : EIATTR_KPARAM_INFO
	.align		4
.L_9:
        /*0008*/ 	.byte	0x04, 0x17
        /*000a*/ 	.short	(.L_11 - .L_10)
.L_10:
        /*000c*/ 	.word	0x00000000
        /*0010*/ 	.short	0x0002
        /*0012*/ 	.short	0x0010
        /*0014*/ 	.byte	0x00, 0xf0, 0x11, 0x00


	//----- nvinfo : EIATTR_KPARAM_INFO
	.align		4
.L_11:
        /*0018*/ 	.byte	0x04, 0x17
        /*001a*/ 	.short	(.L_13 - .L_12)
.L_12:
        /*001c*/ 	.word	0x00000000
        /*0020*/ 	.short	0x0001
        /*0022*/ 	.short	0x0008
        /*0024*/ 	.byte	0x00, 0xf5, 0x21, 0x00


	//----- nvinfo : EIATTR_KPARAM_INFO
	.align		4
.L_13:
        /*0028*/ 	.byte	0x04, 0x17
        /*002a*/ 	.short	(.L_15 - .L_14)
.L_14:
        /*002c*/ 	.word	0x00000000
        /*0030*/ 	.short	0x0000
        /*0032*/ 	.short	0x0000
        /*0034*/ 	.byte	0x00, 0xf5, 0x21, 0x00


	//----- nvinfo : EIATTR_SPARSE_MMA_MASK
	.align		4
.L_15:
        /*0038*/ 	.byte	0x03, 0x50
        /*003a*/ 	.short	0x0000


	//----- nvinfo : EIATTR_MAXREG_COUNT
	.align		4
        /*003c*/ 	.byte	0x03, 0x1b
        /*003e*/ 	.short	0x00ff


	//----- nvinfo : EIATTR_MERCURY_ISA_VERSION
	.align		4
        /*0040*/ 	.byte	0x03, 0x5f
        /*0042*/ 	.short	0x0101


	//----- nvinfo : EIATTR_VRC_CTA_INIT_COUNT
	.align		4
        /*0044*/ 	.byte	0x02, 0x4a
	.zero		1
	.zero		1


	//----- nvinfo : EIATTR_EXIT_INSTR_OFFSETS
	.align		4
        /*0048*/ 	.byte	0x04, 0x1c
        /*004a*/ 	.short	(.L_17 - .L_16)


	//   ....[0]....
.L_16:
        /*004c*/ 	.word	0x00000080


	//   ....[1]....
        /*0050*/ 	.word	0x000007c0


	//----- nvinfo : EIATTR_CRS_STACK_SIZE
	.align		4
.L_17:
        /*0054*/ 	.byte	0x04, 0x1e
        /*0056*/ 	.short	(.L_19 - .L_18)
.L_18:
        /*0058*/ 	.word	0x00000000


	//----- nvinfo : EIATTR_CBANK_PARAM_SIZE
	.align		4
.L_19:
        /*005c*/ 	.byte	0x03, 0x19
        /*005e*/ 	.short	0x0014


	//----- nvinfo : EIATTR_PARAM_CBANK
	.align		4
        /*0060*/ 	.byte	0x04, 0x0a
        /*0062*/ 	.short	(.L_21 - .L_20)
	.align		4
.L_20:
        /*0064*/ 	.word	index@(.nv.constant0._Z7sigmoidPfS_i)
        /*0068*/ 	.short	0x0380
        /*006a*/ 	.short	0x0014


	//----- nvinfo : EIATTR_SW_WAR
	.align		4
.L_21:
        /*006c*/ 	.byte	0x04, 0x36
        /*006e*/ 	.short	(.L_23 - .L_22)
.L_22:
        /*0070*/ 	.word	0x00000008
.L_23:


//--------------------- .nv.callgraph             --------------------------
	.section	.nv.callgraph,"",@"SHT_CUDA_CALLGRAPH"
	.align	4
	.sectionentsize	8
	.align		4
        /*0000*/ 	.word	0x00000000
	.align		4
        /*0004*/ 	.word	0xffffffff
	.align		4
        /*0008*/ 	.word	0x00000000
	.align		4
        /*000c*/ 	.word	0xfffffffe
	.align		4
        /*0010*/ 	.word	0x00000000
	.align		4
        /*0014*/ 	.word	0xfffffffd
	.align		4
        /*0018*/ 	.word	0x00000000
	.align		4
        /*001c*/ 	.word	0xfffffffc


//--------------------- .text._Z7sigmoidPfS_i     --------------------------
	.section	.text._Z7sigmoidPfS_i,"ax",@progbits
	.align	128
        .global         _Z7sigmoidPfS_i
        .type           _Z7sigmoidPfS_i,@function
        .size           _Z7sigmoidPfS_i,(.L_x_17 - _Z7sigmoidPfS_i)
        .other          _Z7sigmoidPfS_i,@"STO_CUDA_ENTRY STV_DEFAULT"
_Z7sigmoidPfS_i:
.text._Z7sigmoidPfS_i:
[----:B------:R-:W-:Y:S01]  /*0000*/  LDC R1, c[0x0][0x37c] ;  /* 0x0000df00ff017b82 */ /* 0x000fe20000000800 */
[----:B------:R-:W0:Y:S01]  /*0010*/  S2R R3, SR_CTAID.X ;  /* 0x0000000000037919 */ /* 0x000e220000002500 */
[----:B------:R-:W0:Y:S01]  /*0020*/  LDCU UR4, c[0x0][0x360] ;  /* 0x00006c00ff0477ac */ /* 0x000e220008000800 */
[----:B------:R-:W0:Y:S01]  /*0030*/  S2R R0, SR_TID.X ;  /* 0x0000000000007919 */ /* 0x000e220000002100 */
[----:B------:R-:W1:Y:S01]  /*0040*/  LDCU UR5, c[0x0][0x390] ;  /* 0x00007200ff0577ac */ /* 0x000e620008000800 */
[----:B0-----:R-:W-:-:S05]  /*0050*/  IMAD R3, R3, UR4, R0 ;  /* 0x0000000403037c24 */ /* 0x001fca000f8e0200 */
[----:B------:R-:W-:-:S04]  /*0060*/  SHF.L.U32 R3, R3, 0x2, RZ ;  /* 0x0000000203037819 */ /* 0x000fc800000006ff */
[----:B-1----:R-:W-:-:S13]  /*0070*/  ISETP.GE.AND P0, PT, R3, UR5, PT ;  /* 0x0000000503007c0c */ /* 0x002fda000bf06270 */
[----:B------:R-:W-:Y:S05]  /*0080*/  @P0 EXIT ;  /* 0x000000000000094d */ /* 0x000fea0003800000 */
[----:B------:R-:W0:Y:S01]  /*0090*/  LDC.64 R4, c[0x0][0x380] ;  /* 0x0000e000ff047b82 */ /* 0x000e220000000a00 */
[----:B------:R-:W1:Y:S01]  /*00a0*/  LDCU.64 UR4, c[0x0][0x358] ;  /* 0x00006b00ff0477ac */ /* 0x000e620008000a00 */
[----:B0-----:R-:W-:-:S06]  /*00b0*/  IMAD.WIDE R4, R3, 0x4, R4 ;  /* 0x0000000403047825 */ /* 0x001fcc00078e0204 */
[----:B-1----:R-:W2:Y:S01]  /*00c0*/  LDG.E.128 R4, desc[UR4][R4.64] ;  /* 0x0000000404047981 */ /* 0x002ea2000c1e1d00 */
[----:B------:R-:W-:Y:S02]  /*00d0*/  HFMA2 R11, -RZ, RZ, 3.7421875, 0 ;  /* 0x437c0000ff0b7431 */ /* 0x000fe400000001ff */
[----:B------:R-:W-:Y:S01]  /*00e0*/  IMAD.MOV.U32 R9, RZ, RZ, 0x3bbb989d ;  /* 0x3bbb989dff097424 */ /* 0x000fe200078e00ff */
[----:B------:R-:W-:Y:S03]  /*00f0*/  BSSY.RECONVERGENT B0, `(.L_x_0) ;  /* 0x0000015000007945 */ /* 0x000fe60003800200 */
[----:B--2---:R-:W-:-:S04]  /*0100*/  FFMA.SAT R0, R4, -R9, 0.5 ;  /* 0x3f00000004007423 */ /* 0x004fc80000002809 */
[----:B------:R-:W-:-:S04]  /*0110*/  FFMA.RM R0, R0, R11, 12582913 ;  /* 0x4b40000100007423 */ /* 0x000fc8000000400b */
[C---:B------:R-:W-:Y:S01]  /*0120*/  FADD R9, R0.reuse, -12583039 ;  /* 0xcb40007f00097421 */ /* 0x040fe20000000000 */
[----:B------:R-:W-:-:S03]  /*0130*/  IMAD.SHL.U32 R0, R0, 0x800000, RZ ;  /* 0x0080000000007824 */ /* 0x000fc600078e00ff */
[----:B------:R-:W-:-:S04]  /*0140*/  FFMA R9, R4, -1.4426950216293334961, -R9 ;  /* 0xbfb8aa3b04097823 */ /* 0x000fc80000000809 */
[----:B------:R-:W-:-:S06]  /*0150*/  FFMA R9, R4, -1.925963033500011079e-08, R9 ;  /* 0xb2a5706004097823 */ /* 0x000fcc0000000009 */
[----:B------:R-:W0:Y:S02]  /*0160*/  MUFU.EX2 R9, R9 ;  /* 0x0000000900097308 */ /* 0x000e240000000800 */
[----:B0-----:R-:W-:-:S05]  /*0170*/  FFMA R0, R0, R9, 1 ;  /* 0x3f80000000007423 */ /* 0x001fca0000000009 */
[----:B------:R-:W-:-:S04]  /*0180*/  IADD3 R2, PT, PT, R0, 0x1800000, RZ ;  /* 0x0180000000027810 */ /* 0x000fc80007ffe0ff */
[----:B------:R-:W-:-:S04]  /*0190*/  LOP3.LUT R2, R2, 0x7f800000, RZ, 0xc0, !PT ;  /* 0x7f80000002027812 */ /* 0x000fc800078ec0ff */
[----:B------:R-:W-:-:S13]  /*01a0*/  ISETP.GT.U32.AND P0, PT, R2, 0x1ffffff, PT ;  /* 0x01ffffff0200780c */ /* 0x000fda0003f04070 */
[----:B------:R-:W-:Y:S05]  /*01b0*/  @P0 BRA `(.L_x_1) ;  /* 0x0000000000100947 */ /* 0x000fea0003800000 */
[----:B------:R-:W-:-:S07]  /*01c0*/  MOV R8, 0x1e0 ;  /* 0x000001e000087802 */ /* 0x000fce0000000f00 */
[----:B------:R-:W-:Y:S05]  /*01d0*/  CALL.REL.NOINC `($__internal_0_$__cuda_sm20_rcp_rn_f32_slowpath) ;  /* 0x00000004007c7944 */ /* 0x000fea0003c00000 */
[----:B------:R-:W-:Y:S01]  /*01e0*/  IMAD.MOV.U32 R4, RZ, RZ, R0 ;  /* 0x000000ffff047224 */ /* 0x000fe200078e0000 */
[----:B------:R-:W-:Y:S06]  /*01f0*/  BRA `(.L_x_2) ;  /* 0x0000000000107947 */ /* 0x000fec0003800000 */
.L_x_1:
[----:B------:R-:W0:Y:S02]  /*0200*/  MUFU.RCP R9, R0 ;  /* 0x0000000000097308 */ /* 0x000e240000001000 */
[----:B0-----:R-:W-:-:S04]  /*0210*/  FFMA R2, R0, R9, -1 ;  /* 0xbf80000000027423 */ /* 0x001fc80000000009 */
[----:B------:R-:W-:-:S04]  /*0220*/  FADD.FTZ R2, -R2, -RZ ;  /* 0x800000ff02027221 */ /* 0x000fc80000010100 */
[----:B------:R-:W-:-:S07]  /*0230*/  FFMA R4, R9, R2, R9 ;  /* 0x0000000209047223 */ /* 0x000fce0000000009 */
.L_x_2:
[----:B------:R-:W-:Y:S05]  /*0240*/  BSYNC.RECONVERGENT B0 ;  /* 0x0000000000007941 */ /* 0x000fea0003800200 */
.L_x_0:
[----:B------:R-:W0:Y:S01]  /*0250*/  LDCU UR6, c[0x0][0x390] ;  /* 0x00007200ff0677ac */ /* 0x000e220008000800 */
[----:B------:R-:W-:Y:S01]  /*0260*/  IADD3 R0, PT, PT, R3, 0x1, RZ ;  /* 0x0000000103007810 */ /* 0x000fe20007ffe0ff */
[----:B------:R-:W-:Y:S03]  /*0270*/  BSSY.RECONVERGENT B0, `(.L_x_3) ;  /* 0x0000019000007945 */ /* 0x000fe60003800200 */
[----:B0-----:R-:W-:-:S13]  /*0280*/  ISETP.GE.AND P0, PT, R0, UR6, PT ;  /* 0x0000000600007c0c */ /* 0x001fda000bf06270 */
[----:B------:R-:W-:Y:S05]  /*0290*/  @P0 BRA `(.L_x_4) ;  /* 0x0000000000580947 */ /* 0x000fea0003800000 */
[----:B------:R-:W-:Y:S01]  /*02a0*/  MOV R0, 0x3bbb989d ;  /* 0x3bbb989d00007802 */ /* 0x000fe20000000f00 */
[----:B------:R-:W-:-:S04]  /*02b0*/  IMAD.MOV.U32 R9, RZ, RZ, 0x437c0000 ;  /* 0x437c0000ff097424 */ /* 0x000fc800078e00ff */
[----:B------:R-:W-:-:S04]  /*02c0*/  FFMA.SAT R0, R5, -R0, 0.5 ;  /* 0x3f00000005007423 */ /* 0x000fc80000002800 */
[----:B------:R-:W-:-:S04]  /*02d0*/  FFMA.RM R0, R0, R9, 12582913 ;  /* 0x4b40000100007423 */ /* 0x000fc80000004009 */
[C---:B------:R-:W-:Y:S01]  /*02e0*/  FADD R2, R0.reuse, -12583039 ;  /* 0xcb40007f00027421 */ /* 0x040fe20000000000 */
[----:B------:R-:W-:-:S03]  /*02f0*/  SHF.L.U32 R0, R0, 0x17, RZ ;  /* 0x0000001700007819 */ /* 0x000fc600000006ff */
[----:B------:R-:W-:-:S04]  /*0300*/  FFMA R2, R5, -1.4426950216293334961, -R2 ;  /* 0xbfb8aa3b05027823 */ /* 0x000fc80000000802 */
[----:B------:R-:W-:-:S04]  /*0310*/  FFMA R2, R5, -1.925963033500011079e-08, R2 ;  /* 0xb2a5706005027823 */ /* 0x000fc80000000002 */
        /* <DEDUP_REMOVED lines=10> */
.L_x_5:
[----:B------:R-:W0:Y:S02]  /*03c0*/  MUFU.RCP R5, R0 ;  /* 0x0000000000057308 */ /* 0x000e240000001000 */
[----:B0-----:R-:W-:-:S04]  /*03d0*/  FFMA R2, R0, R5, -1 ;  /* 0xbf80000000027423 */ /* 0x001fc80000000005 */
[----:B------:R-:W-:-:S04]  /*03e0*/  FADD.FTZ R2, -R2, -RZ ;  /* 0x800000ff02027221 */ /* 0x000fc80000010100 */
[----:B------:R-:W-:-:S07]  /*03f0*/  FFMA R5, R5, R2, R5 ;  /* 0x0000000205057223 */ /* 0x000fce0000000005 */
.L_x_4:
[----:B------:R-:W-:Y:S05]  /*0400*/  BSYNC.RECONVERGENT B0 ;  /* 0x0000000000007941 */ /* 0x000fea0003800200 */
.L_x_3:
[----:B------:R-:W0:Y:S01]  /*0410*/  LDCU UR6, c[0x0][0x390] ;  /* 0x00007200ff0677ac */ /* 0x000e220008000800 */
[----:B------:R-:W-:Y:S01]  /*0420*/  IADD3 R0, PT, PT, R3, 0x2, RZ ;  /* 0x0000000203007810 */ /* 0x000fe20007ffe0ff */
[----:B------:R-:W-:Y:S03]  /*0430*/  BSSY.RECONVERGENT B0, `(.L_x_6) ;  /* 0x0000019000007945 */ /* 0x000fe60003800200 */
[----:B0-----:R-:W-:-:S13]  /*0440*/  ISETP.GE.AND P0, PT, R0, UR6, PT ;  /* 0x0000000600007c0c */ /* 0x001fda000bf06270 */
[----:B------:R-:W-:Y:S05]  /*0450*/  @P0 BRA `(.L_x_7) ;  /* 0x0000000000580947 */ /* 0x000fea0003800000 */
[----:B------:R-:W-:Y:S02]  /*0460*/  HFMA2 R9, -RZ, RZ, 0.96630859375, -0.0022525787353515625 ;  /* 0x3bbb989dff097431 */ /* 0x000fe400000001ff */
[----:B------:R-:W-:-:S03]  /*0470*/  IMAD.MOV.U32 R11, RZ, RZ, 0x437c0000 ;  /* 0x437c0000ff0b7424 */ /* 0x000fc600078e00ff */
[----:B------:R-:W-:-:S04]  /*0480*/  FFMA.SAT R0, R6, -R9, 0.5 ;  /* 0x3f00000006007423 */ /* 0x000fc80000002809 */
[----:B------:R-:W-:-:S04]  /*0490*/  FFMA.RM R0, R0, R11, 12582913 ;  /* 0x4b40000100007423 */ /* 0x000fc8000000400b */
[C---:B------:R-:W-:Y:S01]  /*04a0*/  FADD R9, R0.reuse, -12583039 ;  /* 0xcb40007f00097421 */ /* 0x040fe20000000000 */
[----:B------:R-:W-:-:S03]  /*04b0*/  SHF.L.U32 R0, R0, 0x17, RZ ;  /* 0x0000001700007819 */ /* 0x000fc600000006ff */
        /* <DEDUP_REMOVED lines=12> */
.L_x_8:
[----:B------:R-:W0:Y:S02]  /*0580*/  MUFU.RCP R9, R0 ;  /* 0x0000000000097308 */ /* 0x000e240000001000 */
[----:B0-----:R-:W-:-:S04]  /*0590*/  FFMA R2, R0, R9, -1 ;  /* 0xbf80000000027423 */ /* 0x001fc80000000009 */
[----:B------:R-:W-:-:S04]  /*05a0*/  FADD.FTZ R2, -R2, -RZ ;  /* 0x800000ff02027221 */ /* 0x000fc80000010100 */
[----:B------:R-:W-:-:S07]  /*05b0*/  FFMA R6, R9, R2, R9 ;  /* 0x0000000209067223 */ /* 0x000fce0000000009 */
.L_x_7:
[----:B------:R-:W-:Y:S05]  /*05c0*/  BSYNC.RECONVERGENT B0 ;  /* 0x0000000000007941 */ /* 0x000fea0003800200 */
.L_x_6:
        /* <DEDUP_REMOVED lines=23> */
.L_x_11:
[----:B------:R-:W0:Y:S02]  /*0740*/  MUFU.RCP R7, R0 ;  /* 0x0000000000077308 */ /* 0x000e240000001000 */
[----:B0-----:R-:W-:-:S04]  /*0750*/  FFMA R2, R0, R7, -1 ;  /* 0xbf80000000027423 */ /* 0x001fc80000000007 */
[----:B------:R-:W-:-:S04]  /*0760*/  FADD.FTZ R2, -R2, -RZ ;  /* 0x800000ff02027221 */ /* 0x000fc80000010100 */
[----:B------:R-:W-:-:S07]  /*0770*/  FFMA R7, R7, R2, R7 ;  /* 0x0000000207077223 */ /* 0x000fce0000000007 */
.L_x_10:
[----:B------:R-:W-:Y:S05]  /*0780*/  BSYNC.RECONVERGENT B0 ;  /* 0x0000000000007941 */ /* 0x000fea0003800200 */
.L_x_9:
[----:B------:R-:W0:Y:S02]  /*0790*/  LDC.64 R8, c[0x0][0x388] ;  /* 0x0000e200ff087b82 */ /* 0x000e240000000a00 */
[----:B0-----:R-:W-:-:S05]  /*07a0*/  IMAD.WIDE R2, R3, 0x4, R8 ;  /* 0x0000000403027825 */ /* 0x001fca00078e0208 */
[----:B------:R-:W-:Y:S01]  /*07b0*/  STG.E.128 desc[UR4][R2.64], R4 ;  /* 0x0000000402007986 */ /* 0x000fe2000c101d04 */
[----:B------:R-:W-:Y:S05]  /*07c0*/  EXIT ;  /* 0x000000000000794d */ /* 0x000fea0003800000 */
        .weak           $__internal_0_$__cuda_sm20_rcp_rn_f32_slowpath
        .type           $__internal_0_$__cuda_sm20_rcp_rn_f32_slowpath,@function
        .size           $__internal_0_$__cuda_sm20_rcp_rn_f32_slowpath,(.L_x_17 - $__internal_0_$__cuda_sm20_rcp_rn_f32_slowpath)
$__internal_0_$__cuda_sm20_rcp_rn_f32_slowpath:
[----:B------:R-:W-:Y:S01]  /*07d0*/  SHF.L.U32 R2, R0, 0x1, RZ ;  /* 0x0000000100027819 */ /* 0x000fe200000006ff */
[----:B------:R-:W-:Y:S03]  /*07e0*/  BSSY.RECONVERGENT B1, `(.L_x_12) ;  /* 0x0000030000017945 */ /* 0x000fe60003800200 */
[----:B------:R-:W-:-:S04]  /*07f0*/  SHF.R.U32.HI R13, RZ, 0x18, R2 ;  /* 0x00000018ff0d7819 */ /* 0x000fc80000011602 */
[----:B------:R-:W-:-:S13]  /*0800*/  ISETP.NE.U32.AND P0, PT, R13, RZ, PT ;  /* 0x000000ff0d00720c */ /* 0x000fda0003f05070 */
[----:B------:R-:W-:Y:S05]  /*0810*/  @P0 BRA `(.L_x_13) ;  /* 0x0000000000280947 */ /* 0x000fea0003800000 */
[----:B------:R-:W-:-:S04]  /*0820*/  SHF.L.U32 R2, R0, 0x1, RZ ;  /* 0x0000000100027819 */ /* 0x000fc800000006ff */
[----:B------:R-:W-:-:S13]  /*0830*/  ISETP.NE.AND P0, PT, R2, RZ, PT ;  /* 0x000000ff0200720c */ /* 0x000fda0003f05270 */
[----:B------:R-:W-:Y:S01]  /*0840*/  @P0 FFMA R10, R0, 1.84467440737095516160e+19, RZ ;  /* 0x5f800000000a0823 */ /* 0x000fe200000000ff */
[----:B------:R-:W-:Y:S08]  /*0850*/  @!P0 MUFU.RCP R9, R0 ;  /* 0x0000000000098308 */ /* 0x000ff00000001000 */
[----:B------:R-:W0:Y:S02]  /*0860*/  @P0 MUFU.RCP R11, R10 ;  /* 0x0000000a000b0308 */ /* 0x000e240000001000 */
[----:B0-----:R-:W-:-:S04]  /*0870*/  @P0 FFMA R2, R10, R11, -1 ;  /* 0xbf8000000a020423 */ /* 0x001fc8000000000b */
[----:B------:R-:W-:-:S04]  /*0880*/  @P0 FADD.FTZ R2, -R2, -RZ ;  /* 0x800000ff02020221 */ /* 0x000fc80000010100 */
[----:B------:R-:W-:-:S04]  /*0890*/  @P0 FFMA R2, R11, R2, R11 ;  /* 0x000000020b020223 */ /* 0x000fc8000000000b */
[----:B------:R-:W-:Y:S01]  /*08a0*/  @P0 FFMA R9, R2, 1.84467440737095516160e+19, RZ ;  /* 0x5f80000002090823 */ /* 0x000fe200000000ff */
[----:B------:R-:W-:Y:S06]  /*08b0*/  BRA `(.L_x_14) ;  /* 0x0000000000887947 */ /* 0x000fec0003800000 */
.L_x_13:
[----:B------:R-:W-:-:S05]  /*08c0*/  VIADD R15, R13, 0xffffff03 ;  /* 0xffffff030d0f7836 */ /* 0x000fca0000000000 */
[----:B------:R-:W-:-:S13]  /*08d0*/  ISETP.GT.U32.AND P0, PT, R15, 0x1, PT ;  /* 0x000000010f00780c */ /* 0x000fda0003f04070 */
[----:B------:R-:W-:Y:S05]  /*08e0*/  @P0 BRA `(.L_x_15) ;  /* 0x0000000000780947 */ /* 0x000fea0003800000 */
[----:B------:R-:W-:Y:S01]  /*08f0*/  LOP3.LUT R2, R0, 0x7fffff, RZ, 0xc0, !PT ;  /* 0x007fffff00027812 */ /* 0x000fe200078ec0ff */
[----:B------:R-:W-:-:S03]  /*0900*/  HFMA2 R12, -RZ, RZ, 0, 1.78813934326171875e-07 ;  /* 0x00000003ff0c7431 */ /* 0x000fc600000001ff */
[----:B------:R-:W-:-:S04]  /*0910*/  LOP3.LUT R2, R2, 0x3f800000, RZ, 0xfc, !PT ;  /* 0x3f80000002027812 */ /* 0x000fc800078efcff */
[----:B------:R-:W0:Y:S01]  /*0920*/  MUFU.RCP R9, R2 ;  /* 0x0000000200097308 */ /* 0x000e220000001000 */
[----:B------:R-:W-:Y:S01]  /*0930*/  SHF.L.U32 R12, R12, R15, RZ ;  /* 0x0000000f0c0c7219 */ /* 0x000fe200000006ff */
[----:B0-----:R-:W-:-:S04]  /*0940*/  FFMA R10, R2, R9, -1 ;  /* 0xbf800000020a7423 */ /* 0x001fc80000000009 */
[----:B------:R-:W-:-:S04]  /*0950*/  FADD.FTZ R10, -R10, -RZ ;  /* 0x800000ff0a0a7221 */ /* 0x000fc80000010100 */
[CCC-:B------:R-:W-:Y:S01]  /*0960*/  FFMA.RM R11, R9.reuse, R10.reuse, R9.reuse ;  /* 0x0000000a090b7223 */ /* 0x1c0fe20000004009 */
[----:B------:R-:W-:-:S04]  /*0970*/  FFMA.RP R10, R9, R10, R9 ;  /* 0x0000000a090a7223 */ /* 0x000fc80000008009 */
[C---:B------:R-:W-:Y:S02]  /*0980*/  LOP3.LUT R9, R11.reuse, 0x7fffff, RZ, 0xc0, !PT ;  /* 0x007fffff0b097812 */ /* 0x040fe400078ec0ff */
[----:B------:R-:W-:Y:S02]  /*0990*/  FSETP.NEU.FTZ.AND P0, PT, R11, R10, PT ;  /* 0x0000000a0b00720b */ /* 0x000fe40003f1d000 */
[----:B------:R-:W-:Y:S02]  /*09a0*/  LOP3.LUT R9, R9, 0x800000, RZ, 0xfc, !PT ;  /* 0x0080000009097812 */ /* 0x000fe400078efcff */
[----:B------:R-:W-:Y:S02]  /*09b0*/  SEL R10, RZ, 0xffffffff, !P0 ;  /* 0xffffffffff0a7807 */ /* 0x000fe40004000000 */
[----:B------:R-:W-:Y:S02]  /*09c0*/  LOP3.LUT R12, R12, R9, RZ, 0xc0, !PT ;  /* 0x000000090c0c7212 */ /* 0x000fe400078ec0ff */
[----:B------:R-:W-:-:S02]  /*09d0*/  IADD3 R10, PT, PT, -R10, RZ, RZ ;  /* 0x000000ff0a0a7210 */ /* 0x000fc40007ffe1ff */
[-C--:B------:R-:W-:Y:S02]  /*09e0*/  SHF.R.U32.HI R12, RZ, R15.reuse, R12 ;  /* 0x0000000fff0c7219 */ /* 0x080fe4000001160c */
[----:B------:R-:W-:Y:S02]  /*09f0*/  LOP3.LUT P1, RZ, R10, R15, R9, 0xf8, !PT ;  /* 0x0000000f0aff7212 */ /* 0x000fe4000782f809 */
[C---:B------:R-:W-:Y:S02]  /*0a00*/  LOP3.LUT P0, RZ, R12.reuse, 0x1, RZ, 0xc0, !PT ;  /* 0x000000010cff7812 */ /* 0x040fe4000780c0ff */
[----:B------:R-:W-:-:S04]  /*0a10*/  LOP3.LUT P2, RZ, R12, 0x2, RZ, 0xc0, !PT ;  /* 0x000000020cff7812 */ /* 0x000fc8000784c0ff */
[----:B------:R-:W-:Y:S02]  /*0a20*/  PLOP3.LUT P0, PT, P0, P1, P2, 0xe0, 0x0 ;  /* 0x000000000000781c */ /* 0x000fe40000703c20 */
[----:B------:R-:W-:Y:S02]  /*0a30*/  LOP3.LUT P1, RZ, R0, 0x7fffff, RZ, 0xc0, !PT ;  /* 0x007fffff00ff7812 */ /* 0x000fe4000782c0ff */
[----:B------:R-:W-:-:S05]  /*0a40*/  SEL R2, RZ, 0x1, !P0 ;  /* 0x00000001ff027807 */ /* 0x000fca0004000000 */
[----:B------:R-:W-:-:S05]  /*0a50*/  IMAD.MOV R2, RZ, RZ, -R2 ;  /* 0x000000ffff027224 */ /* 0x000fca00078e0a02 */
[----:B------:R-:W-:Y:S02]  /*0a60*/  ISETP.GE.AND P0, PT, R2, RZ, PT ;  /* 0x000000ff0200720c */ /* 0x000fe40003f06270 */
[----:B------:R-:W-:-:S04]  /*0a70*/  IADD3 R2, PT, PT, R13, -0xfc, RZ ;  /* 0xffffff040d027810 */ /* 0x000fc80007ffe0ff */
[----:B------:R-:W-:-:S07]  /*0a80*/  SHF.R.U32.HI R9, RZ, R2, R9 ;  /* 0x00000002ff097219 */ /* 0x000fce0000011609 */
[----:B------:R-:W-:-:S05]  /*0a90*/  @!P0 IADD3 R9, PT, PT, R9, 0x1, RZ ;  /* 0x0000000109098810 */ /* 0x000fca0007ffe0ff */
[----:B------:R-:W-:-:S05]  /*0aa0*/  @!P1 IMAD.SHL.U32 R9, R9, 0x2, RZ ;  /* 0x0000000209099824 */ /* 0x000fca00078e00ff */
[----:B------:R-:W-:Y:S01]  /*0ab0*/  LOP3.LUT R9, R9, 0x80000000, R0, 0xf8, !PT ;  /* 0x8000000009097812 */ /* 0x000fe200078ef800 */
[----:B------:R-:W-:Y:S06]  /*0ac0*/  BRA `(.L_x_14) ;  /* 0x0000000000047947 */ /* 0x000fec0003800000 */
.L_x_15:
[----:B------:R0:W1:Y:S02]  /*0ad0*/  MUFU.RCP R9, R0 ;  /* 0x0000000000097308 */ /* 0x0000640000001000 */
.L_x_14:
[----:B------:R-:W-:Y:S05]  /*0ae0*/  BSYNC.RECONVERGENT B1 ;  /* 0x0000000000017941 */ /* 0x000fea0003800200 */
.L_x_12:
[----:B01----:R-:W-:Y:S01]  /*0af0*/  MOV R0, R9 ;  /* 0x0000000900007202 */ /* 0x003fe20000000f00 */
[----:B------:R-:W-:-:S04]  /*0b00*/  HFMA2 R9, -RZ, RZ, 0, 0 ;  /* 0x00000000ff097431 */ /* 0x000fc800000001ff */
[----:B------:R-:W-:Y:S05]  /*0b10*/  RET.REL.NODEC R8 `(_Z7sigmoidPfS_i) ;  /* 0xfffffff408387950 */ /* 0x000fea0003c3ffff */
.L_x_16:
[----:B------:R-:W-:-:S00]  /*0b20*/  BRA `(.L_x_16) ;  /* 0xfffffffc00fc7947 */ /* 0x000fc0000383ffff */
[----:B------:R-:W-:-:S00]  /*0b30*/  NOP ;  /* 0x0000000000007918 */ /* 0x000fc00000000000 */
        /* <DEDUP_REMOVED lines=12> */
.L_x_17:


//--------------------- .nv.shared.reserved.0     --------------------------
	.section	.nv.shared.reserved.0,"aw",@nobits
	.weak		__nv_reservedSMEM_offset_0_alias
	.size		__nv_reservedSMEM_offset_0_alias, 0, 64
	.other		__nv_reservedSMEM_offset_0_alias,@"STO_CUDA_RESERVED_SHARED STV_DEFAULT"
__nv_reservedSMEM_offset_0_alias:
	.zero		0
	.zero		64


//--------------------- .nv.constant0._Z7sigmoidPfS_i --------------------------
	.section	.nv.constant0._Z7sigmoidPfS_i,"a",@progbits
	.sectionflags	@""
	.align	4
.nv.constant0._Z7sigmoidPfS_i:
	.zero		916


//--------------------- SYMBOLS --------------------------

	.type		.nv.reservedSmem.offset0,@object
	.size		.nv.reservedSmem.offset0,0x4
